//
// Generated by NVIDIA NVVM Compiler
//
// Compiler Build ID: CL-36424714
// Cuda compilation tools, release 13.0, V13.0.88
// Based on NVVM 20.0.0
//

.version 9.0
.target sm_100
.address_size 64

	// .globl	_Z11add_vectorsPiS_S_

.visible .entry _Z11add_vectorsPiS_S_(
	.param .u64 .ptr .align 1 _Z11add_vectorsPiS_S__param_0,
	.param .u64 .ptr .align 1 _Z11add_vectorsPiS_S__param_1,
	.param .u64 .ptr .align 1 _Z11add_vectorsPiS_S__param_2
)
{
	.reg .pred 	%p<2>;
	.reg .b32 	%r<8>;
	.reg .b64 	%rd<11>;

	ld.param.u64 	%rd1, [_Z11add_vectorsPiS_S__param_0];
	ld.param.u64 	%rd2, [_Z11add_vectorsPiS_S__param_1];
	ld.param.u64 	%rd3, [_Z11add_vectorsPiS_S__param_2];
	mov.u32 	%r2, %ntid.x;
	mov.u32 	%r3, %ctaid.x;
	mov.u32 	%r4, %tid.x;
	mad.lo.s32 	%r1, %r2, %r3, %r4;
	setp.gt.s32 	%p1, %r1, 511999999;
	@%p1 bra 	$L__BB0_2;
	cvta.to.global.u64 	%rd4, %rd1;
	cvta.to.global.u64 	%rd5, %rd2;
	cvta.to.global.u64 	%rd6, %rd3;
	mul.wide.s32 	%rd7, %r1, 4;
	add.s64 	%rd8, %rd4, %rd7;
	ld.global.u32 	%r5, [%rd8];
	add.s64 	%rd9, %rd5, %rd7;
	ld.global.u32 	%r6, [%rd9];
	add.s32 	%r7, %r6, %r5;
	add.s64 	%rd10, %rd6, %rd7;
	st.global.u32 	[%rd10], %r7;
$L__BB0_2:
	ret;

}


// ===== COMPILED SASS (sm_100) =====

	.target	sm_100

	.elftype	@"ET_EXEC"


//--------------------- .note.nv.tkinfo           --------------------------
	.section	.note.nv.tkinfo,"",@"SHT_NOTE"
	.sectionflags	@"SHF_NOTE_NV_TKINFO"
	.tkinfo
        /*0018*/ 	.word	0x00000002
        /*0030*/ 	.string	""
        /*0030*/ 	.string	"ptxas"
        /*0030*/ 	.string	"Cuda compilation tools, release 13.0, V13.0.88"
        /*0030*/ 	.string	"Build cuda_13.0.r13.0/compiler.36424714_0"
        /*0030*/ 	.string	"-arch sm_100 -m 64 "



//--------------------- .note.nv.cuinfo           --------------------------
	.section	.note.nv.cuinfo,"",@"SHT_NOTE"
	.sectionflags	@"SHF_NOTE_NV_CUINFO"
        /*0018*/ 	.short	0x0002
        /*001a*/ 	.short	0x0064
        /*001c*/ 	.short	0x0082
	.zero		2


//--------------------- .nv.info                  --------------------------
	.section	.nv.info,"",@"SHT_CUDA_INFO"
	.align	4


	//----- nvinfo : EIATTR_REGCOUNT
	.align		4
        /*0000*/ 	.byte	0x04, 0x2f
        /*0002*/ 	.short	(.L_1 - .L_0)
	.align		4
.L_0:
        /*0004*/ 	.word	index@(_Z11add_vectorsPiS_S_)
        /*0008*/ 	.word	0x0000000c


	//----- nvinfo : EIATTR_FRAME_SIZE
	.align		4
.L_1:
        /*000c*/ 	.byte	0x04, 0x11
        /*000e*/ 	.short	(.L_3 - .L_2)
	.align		4
.L_2:
        /*0010*/ 	.word	index@(_Z11add_vectorsPiS_S_)
        /*0014*/ 	.word	0x00000000


	//----- nvinfo : EIATTR_MIN_STACK_SIZE
	.align		4
.L_3:
        /*0018*/ 	.byte	0x04, 0x12
        /*001a*/ 	.short	(.L_5 - .L_4)
	.align		4
.L_4:
        /*001c*/ 	.word	index@(_Z11add_vectorsPiS_S_)
        /*0020*/ 	.word	0x00000000
.L_5:


//--------------------- .nv.compat                --------------------------
	.section	.nv.compat,"",@"SHT_CUDA_COMPAT_INFO"
	.align	4
        /*0000*/ 	.byte	0x02, 0x09, 0x00, 0x00, 0x02, 0x02, 0x01, 0x00, 0x02, 0x05, 0x05, 0x00, 0x03, 0x07, 0x01, 0x01
        /*0010*/ 	.byte	0x02, 0x03, 0x00, 0x00, 0x02, 0x06, 0x01, 0x00, 0x04, 0x0b, 0x08, 0x00, 0x09, 0x00, 0x00, 0x00
        /*0020*/ 	.byte	0x00, 0x00, 0x00, 0x00


//--------------------- .nv.info._Z11add_vectorsPiS_S_ --------------------------
	.section	.nv.info._Z11add_vectorsPiS_S_,"",@"SHT_CUDA_INFO"
	.sectionflags	@""
	.align	4


	//----- nvinfo : EIATTR_CUDA_API_VERSION
	.align		4
        /*0000*/ 	.byte	0x04, 0x37
        /*0002*/ 	.short	(.L_7 - .L_6)
.L_6:
        /*0004*/ 	.word	0x00000082


	//----- nvinfo : EIATTR_KPARAM_INFO
	.align		4
.L_7:
        /*0008*/ 	.byte	0x04, 0x17
        /*000a*/ 	.short	(.L_9 - .L_8)
.L_8:
        /*000c*/ 	.word	0x00000000
        /*0010*/ 	.short	0x0002
        /*0012*/ 	.short	0x0010
        /*0014*/ 	.byte	0x00, 0xf5, 0x21, 0x00


	//----- nvinfo : EIATTR_KPARAM_INFO
	.align		4
.L_9:
        /*0018*/ 	.byte	0x04, 0x17
        /*001a*/ 	.short	(.L_11 - .L_10)
.L_10:
        /*001c*/ 	.word	0x00000000
        /*0020*/ 	.short	0x0001
        /*0022*/ 	.short	0x0008
        /*0024*/ 	.byte	0x00, 0xf5, 0x21, 0x00


	//----- nvinfo : EIATTR_KPARAM_INFO
	.align		4
.L_11:
        /*0028*/ 	.byte	0x04, 0x17
        /*002a*/ 	.short	(.L_13 - .L_12)
.L_12:
        /*002c*/ 	.word	0x00000000
        /*0030*/ 	.short	0x0000
        /*0032*/ 	.short	0x0000
        /*0034*/ 	.byte	0x00, 0xf5, 0x21, 0x00


	//----- nvinfo : EIATTR_SPARSE_MMA_MASK
	.align		4
.L_13:
        /*0038*/ 	.byte	0x03, 0x50
        /*003a*/ 	.short	0x0000


	//----- nvinfo : EIATTR_MAXREG_COUNT
	.align		4
        /*003c*/ 	.byte	0x03, 0x1b
        /*003e*/ 	.short	0x00ff


	//----- nvinfo : EIATTR_MERCURY_ISA_VERSION
	.align		4
        /*0040*/ 	.byte	0x03, 0x5f
        /*0042*/ 	.short	0x0101


	//----- nvinfo : EIATTR_VRC_CTA_INIT_COUNT
	.align		4
        /*0044*/ 	.byte	0x02, 0x4a
	.zero		1
	.zero		1


	//----- nvinfo : EIATTR_EXIT_INSTR_OFFSETS
	.align		4
        /*0048*/ 	.byte	0x04, 0x1c
        /*004a*/ 	.short	(.L_15 - .L_14)


	//   ....[0]....
.L_14:
        /*004c*/ 	.word	0x00000060


	//   ....[1]....
        /*0050*/ 	.word	0x00000120


	//----- nvinfo : EIATTR_CBANK_PARAM_SIZE
	.align		4
.L_15:
        /*0054*/ 	.byte	0x03, 0x19
        /*0056*/ 	.short	0x0018


	//----- nvinfo : EIATTR_PARAM_CBANK
	.align		4
        /*0058*/ 	.byte	0x04, 0x0a
        /*005a*/ 	.short	(.L_17 - .L_16)
	.align		4
.L_16:
        /*005c*/ 	.word	index@(.nv.constant0._Z11add_vectorsPiS_S_)
        /*0060*/ 	.short	0x0380
        /*0062*/ 	.short	0x0018


	//----- nvinfo : EIATTR_SW_WAR
	.align		4
.L_17:
        /*0064*/ 	.byte	0x04, 0x36
        /*0066*/ 	.short	(.L_19 - .L_18)
.L_18:
        /*0068*/ 	.word	0x00000008
.L_19:


//--------------------- .nv.callgraph             --------------------------
	.section	.nv.callgraph,"",@"SHT_CUDA_CALLGRAPH"
	.align	4
	.sectionentsize	8
	.align		4
        /*0000*/ 	.word	0x00000000
	.align		4
        /*0004*/ 	.word	0xffffffff
	.align		4
        /*0008*/ 	.word	0x00000000
	.align		4
        /*000c*/ 	.word	0xfffffffe
	.align		4
        /*0010*/ 	.word	0x00000000
	.align		4
        /*0014*/ 	.word	0xfffffffd
	.align		4
        /*0018*/ 	.word	0x00000000
	.align		4
        /*001c*/ 	.word	0xfffffffc


//--------------------- .text._Z11add_vectorsPiS_S_ --------------------------
	.section	.text._Z11add_vectorsPiS_S_,"ax",@progbits
	.align	128
        .global         _Z11add_vectorsPiS_S_
        .type           _Z11add_vectorsPiS_S_,@function
        .size           _Z11add_vectorsPiS_S_,(.L_x_1 - _Z11add_vectorsPiS_S_)
        .other          _Z11add_vectorsPiS_S_,@"STO_CUDA_ENTRY STV_DEFAULT"
_Z11add_vectorsPiS_S_:
.text._Z11add_vectorsPiS_S_:
[----:B------:R-:W-:Y:S01]  /*0000*/  LDC R1, c[0x0][0x37c] ;  /* 0x0000df00ff017b82 */ /* 0x000fe20000000800 */
[----:B------:R-:W0:Y:S01]  /*0010*/  S2R R9, SR_CTAID.X ;  /* 0x0000000000097919 */ /* 0x000e220000002500 */
[----:B------:R-:W0:Y:S01]  /*0020*/  LDCU UR4, c[0x0][0x360] ;  /* 0x00006c00ff0477ac */ /* 0x000e220008000800 */
[----:B------:R-:W0:Y:S02]  /*0030*/  S2R R0, SR_TID.X ;  /* 0x0000000000007919 */ /* 0x000e240000002100 */
[----:B0-----:R-:W-:-:S05]  /*0040*/  IMAD R9, R9, UR4, R0 ;  /* 0x0000000409097c24 */ /* 0x001fca000f8e0200 */
[----:B------:R-:W-:-:S13]  /*0050*/  ISETP.GT.AND P0, PT, R9, 0x1e847fff, PT ;  /* 0x1e847fff0900780c */ /* 0x000fda0003f04270 */
[----:B------:R-:W-:Y:S05]  /*0060*/  @P0 EXIT ;  /* 0x000000000000094d */ /* 0x000fea0003800000 */
[----:B------:R-:W0:Y:S01]  /*0070*/  LDC.64 R2, c[0x0][0x380] ;  /* 0x0000e000ff027b82 */ /* 0x000e220000000a00 */
[----:B------:R-:W1:Y:S07]  /*0080*/  LDCU.64 UR4, c[0x0][0x358] ;  /* 0x00006b00ff0477ac */ /* 0x000e6e0008000a00 */
[----:B------:R-:W2:Y:S08]  /*0090*/  LDC.64 R4, c[0x0][0x388] ;  /* 0x0000e200ff047b82 */ /* 0x000eb00000000a00 */
[----:B------:R-:W3:Y:S01]  /*00a0*/  LDC.64 R6, c[0x0][0x390] ;  /* 0x0000e400ff067b82 */ /* 0x000ee20000000a00 */
[----:B0-----:R-:W-:-:S06]  /*00b0*/  IMAD.WIDE R2, R9, 0x4, R2 ;  /* 0x0000000409027825 */ /* 0x001fcc00078e0202 */
[----:B-1----:R-:W4:Y:S01]  /*00c0*/  LDG.E R2, desc[UR4][R2.64] ;  /* 0x0000000402027981 */ /* 0x002f22000c1e1900 */
[----:B--2---:R-:W-:-:S06]  /*00d0*/  IMAD.WIDE R4, R9, 0x4, R4 ;  /* 0x0000000409047825 */ /* 0x004fcc00078e0204 */
[----:B------:R-:W4:Y:S01]  /*00e0*/  LDG.E R5, desc[UR4][R4.64] ;  /* 0x0000000404057981 */ /* 0x000f22000c1e1900 */
[----:B---3--:R-:W-:Y:S01]  /*00f0*/  IMAD.WIDE R6, R9, 0x4, R6 ;  /* 0x0000000409067825 */ /* 0x008fe200078e0206 */
[----:B----4-:R-:W-:-:S05]  /*0100*/  IADD3 R9, PT, PT, R2, R5, RZ ;  /* 0x0000000502097210 */ /* 0x010fca0007ffe0ff */
[----:B------:R-:W-:Y:S01]  /*0110*/  STG.E desc[UR4][R6.64], R9 ;  /* 0x0000000906007986 */ /* 0x000fe2000c101904 */
[----:B------:R-:W-:Y:S05]  /*0120*/  EXIT ;  /* 0x000000000000794d */ /* 0x000fea0003800000 */
.L_x_0:
[----:B------:R-:W-:-:S00]  /*0130*/  BRA `(.L_x_0) ;  /* 0xfffffffc00fc7947 */ /* 0x000fc0000383ffff */
[----:B------:R-:W-:-:S00]  /*0140*/  NOP ;  /* 0x0000000000007918 */ /* 0x000fc00000000000 */
        /* <DEDUP_REMOVED lines=11> */
.L_x_1:


//--------------------- .nv.shared.reserved.0     --------------------------
	.section	.nv.shared.reserved.0,"aw",@nobits
	.weak		__nv_reservedSMEM_offset_0_alias
	.size		__nv_reservedSMEM_offset_0_alias, 0, 64
	.other		__nv_reservedSMEM_offset_0_alias,@"STO_CUDA_RESERVED_SHARED STV_DEFAULT"
__nv_reservedSMEM_offset_0_alias:
	.zero		0
	.zero		64


//--------------------- .nv.constant0._Z11add_vectorsPiS_S_ --------------------------
	.section	.nv.constant0._Z11add_vectorsPiS_S_,"a",@progbits
	.sectionflags	@""
	.align	4
.nv.constant0._Z11add_vectorsPiS_S_:
	.zero		920


//--------------------- SYMBOLS --------------------------

	.type		.nv.reservedSmem.offset0,@object
	.size		.nv.reservedSmem.offset0,0x4
